//
// Generated by NVIDIA NVVM Compiler
//
// Compiler Build ID: CL-36424714
// Cuda compilation tools, release 13.0, V13.0.88
// Based on NVVM 20.0.0
//

.version 9.0
.target sm_100
.address_size 64

	// .globl	_Z7calculoPfS_i

.visible .entry _Z7calculoPfS_i(
	.param .u64 .ptr .align 1 _Z7calculoPfS_i_param_0,
	.param .u64 .ptr .align 1 _Z7calculoPfS_i_param_1,
	.param .u32 _Z7calculoPfS_i_param_2
)
{
	.reg .pred 	%p<2>;
	.reg .b32 	%r<7>;
	.reg .b32 	%f<8>;
	.reg .b64 	%rd<8>;
	.reg .b64 	%fd<4>;

	ld.param.u64 	%rd1, [_Z7calculoPfS_i_param_0];
	ld.param.u64 	%rd2, [_Z7calculoPfS_i_param_1];
	ld.param.u32 	%r2, [_Z7calculoPfS_i_param_2];
	mov.u32 	%r3, %tid.x;
	mov.u32 	%r4, %ctaid.x;
	mov.u32 	%r5, %ntid.x;
	mad.lo.s32 	%r1, %r4, %r5, %r3;
	add.s32 	%r6, %r1, 1;
	setp.gt.s32 	%p1, %r6, %r2;
	@%p1 bra 	$L__BB0_2;
	cvta.to.global.u64 	%rd3, %rd2;
	cvta.to.global.u64 	%rd4, %rd1;
	mul.wide.s32 	%rd5, %r1, 4;
	add.s64 	%rd6, %rd3, %rd5;
	ld.global.f32 	%f1, [%rd6+4];
	cvt.f64.f32 	%fd1, %f1;
	ld.global.f32 	%f2, [%rd6];
	add.f32 	%f3, %f1, %f1;
	sub.f32 	%f4, %f2, %f3;
	ld.global.f32 	%f5, [%rd6+8];
	add.f32 	%f6, %f4, %f5;
	cvt.f64.f32 	%fd2, %f6;
	fma.rn.f64 	%fd3, %fd2, 0d3FDCCCCCCCCCCCCB, %fd1;
	cvt.rn.f32.f64 	%f7, %fd3;
	add.s64 	%rd7, %rd4, %rd5;
	st.global.f32 	[%rd7+4], %f7;
$L__BB0_2:
	ret;

}


// ===== COMPILED SASS (sm_100) =====

	.target	sm_100

	.elftype	@"ET_EXEC"


//--------------------- .note.nv.tkinfo           --------------------------
	.section	.note.nv.tkinfo,"",@"SHT_NOTE"
	.sectionflags	@"SHF_NOTE_NV_TKINFO"
	.tkinfo
        /*0018*/ 	.word	0x00000002
        /*0030*/ 	.string	""
        /*0030*/ 	.string	"ptxas"
        /*0030*/ 	.string	"Cuda compilation tools, release 13.0, V13.0.88"
        /*0030*/ 	.string	"Build cuda_13.0.r13.0/compiler.36424714_0"
        /*0030*/ 	.string	"-arch sm_100 -m 64 "



//--------------------- .note.nv.cuinfo           --------------------------
	.section	.note.nv.cuinfo,"",@"SHT_NOTE"
	.sectionflags	@"SHF_NOTE_NV_CUINFO"
        /*0018*/ 	.short	0x0002
        /*001a*/ 	.short	0x0064
        /*001c*/ 	.short	0x0082
	.zero		2


//--------------------- .nv.info                  --------------------------
	.section	.nv.info,"",@"SHT_CUDA_INFO"
	.align	4


	//----- nvinfo : EIATTR_REGCOUNT
	.align		4
        /*0000*/ 	.byte	0x04, 0x2f
        /*0002*/ 	.short	(.L_1 - .L_0)
	.align		4
.L_0:
        /*0004*/ 	.word	index@(_Z7calculoPfS_i)
        /*0008*/ 	.word	0x0000000e


	//----- nvinfo : EIATTR_FRAME_SIZE
	.align		4
.L_1:
        /*000c*/ 	.byte	0x04, 0x11
        /*000e*/ 	.short	(.L_3 - .L_2)
	.align		4
.L_2:
        /*0010*/ 	.word	index@(_Z7calculoPfS_i)
        /*0014*/ 	.word	0x00000000


	//----- nvinfo : EIATTR_MIN_STACK_SIZE
	.align		4
.L_3:
        /*0018*/ 	.byte	0x04, 0x12
        /*001a*/ 	.short	(.L_5 - .L_4)
	.align		4
.L_4:
        /*001c*/ 	.word	index@(_Z7calculoPfS_i)
        /*0020*/ 	.word	0x00000000
.L_5:


//--------------------- .nv.compat                --------------------------
	.section	.nv.compat,"",@"SHT_CUDA_COMPAT_INFO"
	.align	4
        /*0000*/ 	.byte	0x02, 0x09, 0x00, 0x00, 0x02, 0x02, 0x01, 0x00, 0x02, 0x05, 0x05, 0x00, 0x03, 0x07, 0x01, 0x01
        /*0010*/ 	.byte	0x02, 0x03, 0x00, 0x00, 0x02, 0x06, 0x01, 0x00, 0x04, 0x0b, 0x08, 0x00, 0x01, 0x00, 0x00, 0x00
        /*0020*/ 	.byte	0x00, 0x00, 0x00, 0x00


//--------------------- .nv.info._Z7calculoPfS_i  --------------------------
	.section	.nv.info._Z7calculoPfS_i,"",@"SHT_CUDA_INFO"
	.sectionflags	@""
	.align	4


	//----- nvinfo : EIATTR_CUDA_API_VERSION
	.align		4
        /*0000*/ 	.byte	0x04, 0x37
        /*0002*/ 	.short	(.L_7 - .L_6)
.L_6:
        /*0004*/ 	.word	0x00000082


	//----- nvinfo : EIATTR_KPARAM_INFO
	.align		4
.L_7:
        /*0008*/ 	.byte	0x04, 0x17
        /*000a*/ 	.short	(.L_9 - .L_8)
.L_8:
        /*000c*/ 	.word	0x00000000
        /*0010*/ 	.short	0x0002
        /*0012*/ 	.short	0x0010
        /*0014*/ 	.byte	0x00, 0xf0, 0x11, 0x00


	//----- nvinfo : EIATTR_KPARAM_INFO
	.align		4
.L_9:
        /*0018*/ 	.byte	0x04, 0x17
        /*001a*/ 	.short	(.L_11 - .L_10)
.L_10:
        /*001c*/ 	.word	0x00000000
        /*0020*/ 	.short	0x0001
        /*0022*/ 	.short	0x0008
        /*0024*/ 	.byte	0x00, 0xf5, 0x21, 0x00


	//----- nvinfo : EIATTR_KPARAM_INFO
	.align		4
.L_11:
        /*0028*/ 	.byte	0x04, 0x17
        /*002a*/ 	.short	(.L_13 - .L_12)
.L_12:
        /*002c*/ 	.word	0x00000000
        /*0030*/ 	.short	0x0000
        /*0032*/ 	.short	0x0000
        /*0034*/ 	.byte	0x00, 0xf5, 0x21, 0x00


	//----- nvinfo : EIATTR_SPARSE_MMA_MASK
	.align		4
.L_13:
        /*0038*/ 	.byte	0x03, 0x50
        /*003a*/ 	.short	0x0000


	//----- nvinfo : EIATTR_MAXREG_COUNT
	.align		4
        /*003c*/ 	.byte	0x03, 0x1b
        /*003e*/ 	.short	0x00ff


	//----- nvinfo : EIATTR_MERCURY_ISA_VERSION
	.align		4
        /*0040*/ 	.byte	0x03, 0x5f
        /*0042*/ 	.short	0x0101


	//----- nvinfo : EIATTR_VRC_CTA_INIT_COUNT
	.align		4
        /*0044*/ 	.byte	0x02, 0x4a
	.zero		1
	.zero		1


	//----- nvinfo : EIATTR_EXIT_INSTR_OFFSETS
	.align		4
        /*0048*/ 	.byte	0x04, 0x1c
        /*004a*/ 	.short	(.L_15 - .L_14)


	//   ....[0]....
.L_14:
        /*004c*/ 	.word	0x00000080


	//   ....[1]....
        /*0050*/ 	.word	0x000001b0


	//----- nvinfo : EIATTR_CBANK_PARAM_SIZE
	.align		4
.L_15:
        /*0054*/ 	.byte	0x03, 0x19
        /*0056*/ 	.short	0x0014


	//----- nvinfo : EIATTR_PARAM_CBANK
	.align		4
        /*0058*/ 	.byte	0x04, 0x0a
        /*005a*/ 	.short	(.L_17 - .L_16)
	.align		4
.L_16:
        /*005c*/ 	.word	index@(.nv.constant0._Z7calculoPfS_i)
        /*0060*/ 	.short	0x0380
        /*0062*/ 	.short	0x0014


	//----- nvinfo : EIATTR_SW_WAR
	.align		4
.L_17:
        /*0064*/ 	.byte	0x04, 0x36
        /*0066*/ 	.short	(.L_19 - .L_18)
.L_18:
        /*0068*/ 	.word	0x00000008
.L_19:


//--------------------- .nv.callgraph             --------------------------
	.section	.nv.callgraph,"",@"SHT_CUDA_CALLGRAPH"
	.align	4
	.sectionentsize	8
	.align		4
        /*0000*/ 	.word	0x00000000
	.align		4
        /*0004*/ 	.word	0xffffffff
	.align		4
        /*0008*/ 	.word	0x00000000
	.align		4
        /*000c*/ 	.word	0xfffffffe
	.align		4
        /*0010*/ 	.word	0x00000000
	.align		4
        /*0014*/ 	.word	0xfffffffd
	.align		4
        /*0018*/ 	.word	0x00000000
	.align		4
        /*001c*/ 	.word	0xfffffffc


//--------------------- .text._Z7calculoPfS_i     --------------------------
	.section	.text._Z7calculoPfS_i,"ax",@progbits
	.align	128
        .global         _Z7calculoPfS_i
        .type           _Z7calculoPfS_i,@function
        .size           _Z7calculoPfS_i,(.L_x_1 - _Z7calculoPfS_i)
        .other          _Z7calculoPfS_i,@"STO_CUDA_ENTRY STV_DEFAULT"
_Z7calculoPfS_i:
.text._Z7calculoPfS_i:
[----:B------:R-:W-:Y:S01]  /*0000*/  LDC R1, c[0x0][0x37c] ;  /* 0x0000df00ff017b82 */ /* 0x000fe20000000800 */
[----:B------:R-:W0:Y:S07]  /*0010*/  S2R R11, SR_TID.X ;  /* 0x00000000000b7919 */ /* 0x000e2e0000002100 */
[----:B------:R-:W0:Y:S01]  /*0020*/  S2UR UR4, SR_CTAID.X ;  /* 0x00000000000479c3 */ /* 0x000e220000002500 */
[----:B------:R-:W1:Y:S07]  /*0030*/  LDCU UR5, c[0x0][0x390] ;  /* 0x00007200ff0577ac */ /* 0x000e6e0008000800 */
[----:B------:R-:W0:Y:S02]  /*0040*/  LDC R0, c[0x0][0x360] ;  /* 0x0000d800ff007b82 */ /* 0x000e240000000800 */
[----:B0-----:R-:W-:-:S05]  /*0050*/  IMAD R11, R0, UR4, R11 ;  /* 0x00000004000b7c24 */ /* 0x001fca000f8e020b */
[----:B------:R-:W-:-:S04]  /*0060*/  IADD3 R0, PT, PT, R11, 0x1, RZ ;  /* 0x000000010b007810 */ /* 0x000fc80007ffe0ff */
[----:B-1----:R-:W-:-:S13]  /*0070*/  ISETP.GT.AND P0, PT, R0, UR5, PT ;  /* 0x0000000500007c0c */ /* 0x002fda000bf04270 */
[----:B------:R-:W-:Y:S05]  /*0080*/  @P0 EXIT ;  /* 0x000000000000094d */ /* 0x000fea0003800000 */
[----:B------:R-:W0:Y:S01]  /*0090*/  LDC.64 R2, c[0x0][0x388] ;  /* 0x0000e200ff027b82 */ /* 0x000e220000000a00 */
[----:B------:R-:W1:Y:S01]  /*00a0*/  LDCU.64 UR4, c[0x0][0x358] ;  /* 0x00006b00ff0477ac */ /* 0x000e620008000a00 */
[----:B0-----:R-:W-:-:S05]  /*00b0*/  IMAD.WIDE R2, R11, 0x4, R2 ;  /* 0x000000040b027825 */ /* 0x001fca00078e0202 */
[----:B-1----:R-:W2:Y:S04]  /*00c0*/  LDG.E R0, desc[UR4][R2.64+0x4] ;  /* 0x0000040402007981 */ /* 0x002ea8000c1e1900 */
[----:B------:R-:W3:Y:S04]  /*00d0*/  LDG.E R6, desc[UR4][R2.64] ;  /* 0x0000000402067981 */ /* 0x000ee8000c1e1900 */
[----:B------:R-:W4:Y:S01]  /*00e0*/  LDG.E R9, desc[UR4][R2.64+0x8] ;  /* 0x0000080402097981 */ /* 0x000f22000c1e1900 */
[----:B------:R-:W-:Y:S01]  /*00f0*/  UMOV UR6, 0xcccccccb ;  /* 0xcccccccb00067882 */ /* 0x000fe20000000000 */
[----:B------:R-:W-:Y:S01]  /*0100*/  UMOV UR7, 0x3fdccccc ;  /* 0x3fdccccc00077882 */ /* 0x000fe20000000000 */
[----:B--2---:R-:W-:Y:S01]  /*0110*/  FADD R7, R0, R0 ;  /* 0x0000000000077221 */ /* 0x004fe20000000000 */
[----:B------:R-:W-:Y:S03]  /*0120*/  F2F.F64.F32 R4, R0 ;  /* 0x0000000000047310 */ /* 0x000fe60000201800 */
[----:B---3--:R-:W-:-:S04]  /*0130*/  FADD R6, R6, -R7 ;  /* 0x8000000706067221 */ /* 0x008fc80000000000 */
[----:B----4-:R-:W-:Y:S02]  /*0140*/  FADD R10, R6, R9 ;  /* 0x00000009060a7221 */ /* 0x010fe40000000000 */
[----:B------:R-:W0:Y:S02]  /*0150*/  LDC.64 R8, c[0x0][0x380] ;  /* 0x0000e000ff087b82 */ /* 0x000e240000000a00 */
[----:B------:R-:W1:Y:S02]  /*0160*/  F2F.F64.F32 R6, R10 ;  /* 0x0000000a00067310 */ /* 0x000e640000201800 */
[----:B-1----:R-:W-:Y:S01]  /*0170*/  DFMA R4, R6, UR6, R4 ;  /* 0x0000000606047c2b */ /* 0x002fe20008000004 */
[----:B0-----:R-:W-:-:S09]  /*0180*/  IMAD.WIDE R6, R11, 0x4, R8 ;  /* 0x000000040b067825 */ /* 0x001fd200078e0208 */
[----:B------:R-:W0:Y:S02]  /*0190*/  F2F.F32.F64 R5, R4 ;  /* 0x0000000400057310 */ /* 0x000e240000301000 */
[----:B0-----:R-:W-:Y:S01]  /*01a0*/  STG.E desc[UR4][R6.64+0x4], R5 ;  /* 0x0000040506007986 */ /* 0x001fe2000c101904 */
[----:B------:R-:W-:Y:S05]  /*01b0*/  EXIT ;  /* 0x000000000000794d */ /* 0x000fea0003800000 */
.L_x_0:
[----:B------:R-:W-:-:S00]  /*01c0*/  BRA `(.L_x_0) ;  /* 0xfffffffc00fc7947 */ /* 0x000fc0000383ffff */
[----:B------:R-:W-:-:S00]  /*01d0*/  NOP ;  /* 0x0000000000007918 */ /* 0x000fc00000000000 */
        /* <DEDUP_REMOVED lines=10> */
.L_x_1:


//--------------------- .nv.shared.reserved.0     --------------------------
	.section	.nv.shared.reserved.0,"aw",@nobits
	.weak		__nv_reservedSMEM_offset_0_alias
	.size		__nv_reservedSMEM_offset_0_alias, 0, 64
	.other		__nv_reservedSMEM_offset_0_alias,@"STO_CUDA_RESERVED_SHARED STV_DEFAULT"
__nv_reservedSMEM_offset_0_alias:
	.zero		0
	.zero		64


//--------------------- .nv.constant0._Z7calculoPfS_i --------------------------
	.section	.nv.constant0._Z7calculoPfS_i,"a",@progbits
	.sectionflags	@""
	.align	4
.nv.constant0._Z7calculoPfS_i:
	.zero		916


//--------------------- SYMBOLS --------------------------

	.type		.nv.reservedSmem.offset0,@object
	.size		.nv.reservedSmem.offset0,0x4
